	.headerflags	@"EF_CUDA_TEXMODE_UNIFIED EF_CUDA_64BIT_ADDRESS EF_CUDA_ACCELERATORS EF_CUDA_SM90 EF_CUDA_VIRTUAL_SM(EF_CUDA_SM90)"
	.elftype	@"ET_EXEC"


//--------------------- .nv.info                  --------------------------
	.section	.nv.info,"",@"SHT_CUDA_INFO"
	.align	4


	//----- nvinfo : EIATTR_REGCOUNT
	.align		4
        /*0000*/ 	.byte	0x04, 0x2f
        /*0002*/ 	.short	(.L_3 - .L_2)
	.align		4
.L_2:
        /*0004*/ 	.word	index@(triton_poi_fused__native_batch_norm_legit_no_training_leaky_relu_21)
        /*0008*/ 	.word	0x00000010


	//----- nvinfo : EIATTR_MIN_STACK_SIZE
	.align		4
.L_3:
        /*000c*/ 	.byte	0x04, 0x12
        /*000e*/ 	.short	(.L_5 - .L_4)
	.align		4
.L_4:
        /*0010*/ 	.word	index@(triton_poi_fused__native_batch_norm_legit_no_training_leaky_relu_21)
        /*0014*/ 	.word	0x00000000


	//----- nvinfo : EIATTR_FRAME_SIZE
	.align		4
.L_5:
        /*0018*/ 	.byte	0x04, 0x11
        /*001a*/ 	.short	(.L_7 - .L_6)
	.align		4
.L_6:
        /*001c*/ 	.word	index@(triton_poi_fused__native_batch_norm_legit_no_training_leaky_relu_21)
        /*0020*/ 	.word	0x00000000


	//----- nvinfo : EIATTR_MIN_STACK_SIZE
	.align		4
.L_7:
        /*0024*/ 	.byte	0x04, 0x12
        /*0026*/ 	.short	(.L_9 - .L_8)
	.align		4
.L_8:
        /*0028*/ 	.word	index@(triton_poi_fused__native_batch_norm_legit_no_training_leaky_relu_21)
        /*002c*/ 	.word	0x00000000
.L_9:


//--------------------- .nv.info.triton_poi_fused__native_batch_norm_legit_no_training_leaky_relu_21 --------------------------
	.section	.nv.info.triton_poi_fused__native_batch_norm_legit_no_training_leaky_relu_21,"",@"SHT_CUDA_INFO"
	.sectionflags	@""
	.align	4


	//----- nvinfo : EIATTR_CUDA_API_VERSION
	.align		4
        /*0000*/ 	.byte	0x04, 0x37
        /*0002*/ 	.short	(.L_11 - .L_10)
.L_10:
        /*0004*/ 	.word	0x0000007c


	//----- nvinfo : EIATTR_KPARAM_INFO
	.align		4
.L_11:
        /*0008*/ 	.byte	0x04, 0x17
        /*000a*/ 	.short	(.L_13 - .L_12)
.L_12:
        /*000c*/ 	.word	0x00000000
        /*0010*/ 	.short	0x0006
        /*0012*/ 	.short	0x0030
        /*0014*/ 	.byte	0x00, 0xf0, 0x11, 0x00


	//----- nvinfo : EIATTR_KPARAM_INFO
	.align		4
.L_13:
        /*0018*/ 	.byte	0x04, 0x17
        /*001a*/ 	.short	(.L_15 - .L_14)
.L_14:
        /*001c*/ 	.word	0x00000000
        /*0020*/ 	.short	0x0005
        /*0022*/ 	.short	0x0028
        /*0024*/ 	.byte	0x00, 0xf4, 0x21, 0x00


	//----- nvinfo : EIATTR_KPARAM_INFO
	.align		4
.L_15:
        /*0028*/ 	.byte	0x04, 0x17
        /*002a*/ 	.short	(.L_17 - .L_16)
.L_16:
        /*002c*/ 	.word	0x00000000
        /*0030*/ 	.short	0x0004
        /*0032*/ 	.short	0x0020
        /*0034*/ 	.byte	0x00, 0xf4, 0x21, 0x00


	//----- nvinfo : EIATTR_KPARAM_INFO
	.align		4
.L_17:
        /*0038*/ 	.byte	0x04, 0x17
        /*003a*/ 	.short	(.L_19 - .L_18)
.L_18:
        /*003c*/ 	.word	0x00000000
        /*0040*/ 	.short	0x0003
        /*0042*/ 	.short	0x0018
        /*0044*/ 	.byte	0x00, 0xf4, 0x21, 0x00


	//----- nvinfo : EIATTR_KPARAM_INFO
	.align		4
.L_19:
        /*0048*/ 	.byte	0x04, 0x17
        /*004a*/ 	.short	(.L_21 - .L_20)
.L_20:
        /*004c*/ 	.word	0x00000000
        /*0050*/ 	.short	0x0002
        /*0052*/ 	.short	0x0010
        /*0054*/ 	.byte	0x00, 0xf4, 0x21, 0x00


	//----- nvinfo : EIATTR_KPARAM_INFO
	.align		4
.L_21:
        /*0058*/ 	.byte	0x04, 0x17
        /*005a*/ 	.short	(.L_23 - .L_22)
.L_22:
        /*005c*/ 	.word	0x00000000
        /*0060*/ 	.short	0x0001
        /*0062*/ 	.short	0x0008
        /*0064*/ 	.byte	0x00, 0xf4, 0x21, 0x00


	//----- nvinfo : EIATTR_KPARAM_INFO
	.align		4
.L_23:
        /*0068*/ 	.byte	0x04, 0x17
        /*006a*/ 	.short	(.L_25 - .L_24)
.L_24:
        /*006c*/ 	.word	0x00000000
        /*0070*/ 	.short	0x0000
        /*0072*/ 	.short	0x0000
        /*0074*/ 	.byte	0x00, 0xf4, 0x21, 0x00


	//----- nvinfo : EIATTR_SPARSE_MMA_MASK
	.align		4
.L_25:
        /*0078*/ 	.byte	0x03, 0x50
        /*007a*/ 	.short	0x0000


	//----- nvinfo : EIATTR_MAXREG_COUNT
	.align		4
        /*007c*/ 	.byte	0x03, 0x1b
        /*007e*/ 	.short	0x00ff


	//----- nvinfo : EIATTR_EXIT_INSTR_OFFSETS
	.align		4
        /*0080*/ 	.byte	0x04, 0x1c
        /*0082*/ 	.short	(.L_27 - .L_26)


	//   ....[0]....
.L_26:
        /*0084*/ 	.word	0x000002d0


	//----- nvinfo : EIATTR_REQNTID
	.align		4
.L_27:
        /*0088*/ 	.byte	0x04, 0x10
        /*008a*/ 	.short	(.L_29 - .L_28)
.L_28:
        /*008c*/ 	.word	0x00000080
        /*0090*/ 	.word	0x00000001
        /*0094*/ 	.word	0x00000001


	//----- nvinfo : EIATTR_CBANK_PARAM_SIZE
	.align		4
.L_29:
        /*0098*/ 	.byte	0x03, 0x19
        /*009a*/ 	.short	0x0034


	//----- nvinfo : EIATTR_PARAM_CBANK
	.align		4
        /*009c*/ 	.byte	0x04, 0x0a
        /*009e*/ 	.short	(.L_31 - .L_30)
	.align		4
.L_30:
        /*00a0*/ 	.word	index@(.nv.constant0.triton_poi_fused__native_batch_norm_legit_no_training_leaky_relu_21)
        /*00a4*/ 	.short	0x0210
        /*00a6*/ 	.short	0x0034


	//----- nvinfo : EIATTR_SW_WAR
	.align		4
.L_31:
        /*00a8*/ 	.byte	0x04, 0x36
        /*00aa*/ 	.short	(.L_33 - .L_32)
.L_32:
        /*00ac*/ 	.word	0x00000008
.L_33:


//--------------------- .nv.callgraph             --------------------------
	.section	.nv.callgraph,"",@"SHT_CUDA_CALLGRAPH"
	.align	4
	.sectionentsize	8
	.align		4
        /*0000*/ 	.word	0x00000000
	.align		4
        /*0004*/ 	.word	0xffffffff
	.align		4
        /*0008*/ 	.word	0x00000000
	.align		4
        /*000c*/ 	.word	0xfffffffe
	.align		4
        /*0010*/ 	.word	0x00000000
	.align		4
        /*0014*/ 	.word	0xfffffffd
	.align		4
        /*0018*/ 	.word	0x00000000
	.align		4
        /*001c*/ 	.word	0xfffffffc


//--------------------- .nv.constant4             --------------------------
	.section	.nv.constant4,"a",@progbits
	.align	8
	.align		8
.nv.constant4:
        /*0000*/ 	.dword	_$_str
	.align		8
        /*0008*/ 	.dword	_$_str_$_2


//--------------------- .text.triton_poi_fused__native_batch_norm_legit_no_training_leaky_relu_21 --------------------------
	.section	.text.triton_poi_fused__native_batch_norm_legit_no_training_leaky_relu_21,"ax",@progbits
	.align	128
        .global         triton_poi_fused__native_batch_norm_legit_no_training_leaky_relu_21
        .type           triton_poi_fused__native_batch_norm_legit_no_training_leaky_relu_21,@function
        .size           triton_poi_fused__native_batch_norm_legit_no_training_leaky_relu_21,(.L_x_1 - triton_poi_fused__native_batch_norm_legit_no_training_leaky_relu_21)
        .other          triton_poi_fused__native_batch_norm_legit_no_training_leaky_relu_21,@"STO_CUDA_ENTRY STV_DEFAULT"
triton_poi_fused__native_batch_norm_legit_no_training_leaky_relu_21:
.text.triton_poi_fused__native_batch_norm_legit_no_training_leaky_relu_21:
[----:B------:R-:W-:Y:S01]  /*0000*/  LDC R1, c[0x0][0x28] ;  /* 0x00000a00ff017b82 */ /* 0x000fe20000000800 */
[----:B------:R-:W1:Y:S07]  /*0010*/  S2R R0, SR_TID.X ;  /* 0x0000000000007919 */ /* 0x000e6e0000002100 */
[----:B------:R-:W2:Y:S01]  /*0020*/  LDC.64 R6, c[0x0][0x228] ;  /* 0x00008a00ff067b82 */ /* 0x000ea20000000a00 */
[----:B------:R-:W-:Y:S01]  /*0030*/  ULDC.64 UR4, c[0x0][0x208] ;  /* 0x0000820000047ab9 */ /* 0x000fe20000000a00 */
[----:B------:R-:W3:Y:S06]  /*0040*/  S2R R3, SR_CTAID.X ;  /* 0x0000000000037919 */ /* 0x000eec0000002500 */
[----:B------:R-:W4:Y:S08]  /*0050*/  LDC.64 R4, c[0x0][0x220] ;  /* 0x00008800ff047b82 */ /* 0x000f300000000a00 */
[----:B------:R-:W5:Y:S08]  /*0060*/  LDC.64 R8, c[0x0][0x230] ;  /* 0x00008c00ff087b82 */ /* 0x000f700000000a00 */
[----:B------:R-:W5:Y:S01]  /*0070*/  LDC.64 R10, c[0x0][0x238] ;  /* 0x00008e00ff0a7b82 */ /* 0x000f620000000a00 */
[----:B-1----:R-:W-:-:S02]  /*0080*/  LOP3.LUT R0, R0, 0x7f, RZ, 0xc0, !PT ;  /* 0x0000007f00007812 */ /* 0x002fc400078ec0ff */
[----:B---3--:R-:W-:Y:S02]  /*0090*/  SHF.R.S32.HI R2, RZ, 0x18, R3 ;  /* 0x00000018ff027819 */ /* 0x008fe40000011403 */
[----:B------:R-:W-:Y:S02]  /*00a0*/  LEA R0, R3, R0, 0x7 ;  /* 0x0000000003007211 */ /* 0x000fe400078e38ff */
[----:B------:R-:W-:-:S04]  /*00b0*/  SGXT R3, R2, 0x1 ;  /* 0x000000010203781a */ /* 0x000fc80000000200 */
[----:B------:R-:W-:-:S04]  /*00c0*/  LEA.HI R3, R3, R0, RZ, 0x9 ;  /* 0x0000000003037211 */ /* 0x000fc800078f48ff */
[----:B------:R-:W-:-:S04]  /*00d0*/  LOP3.LUT R3, R3, 0xfffffe00, RZ, 0xc0, !PT ;  /* 0xfffffe0003037812 */ /* 0x000fc800078ec0ff */
[----:B------:R-:W-:Y:S02]  /*00e0*/  IADD3 R13, R0, -R3, RZ ;  /* 0x80000003000d7210 */ /* 0x000fe40007ffe0ff */
[----:B------:R-:W1:Y:S03]  /*00f0*/  LDC.64 R2, c[0x0][0x218] ;  /* 0x00008600ff027b82 */ /* 0x000e660000000a00 */
[----:B--2---:R-:W-:-:S06]  /*0100*/  IMAD.WIDE R6, R13, 0x4, R6 ;  /* 0x000000040d067825 */ /* 0x004fcc00078e0206 */
[----:B------:R-:W2:Y:S01]  /*0110*/  LDG.E.EL R6, desc[UR4][R6.64] ;  /* 0x0000000406067981 */ /* 0x000ea2000c2e1900 */
[----:B----4-:R-:W-:-:S04]  /*0120*/  IMAD.WIDE R4, R13, 0x4, R4 ;  /* 0x000000040d047825 */ /* 0x010fc800078e0204 */
[C---:B-----5:R-:W-:Y:S02]  /*0130*/  IMAD.WIDE R8, R13.reuse, 0x4, R8 ;  /* 0x000000040d087825 */ /* 0x060fe400078e0208 */
[----:B------:R3:W4:Y:S02]  /*0140*/  LDG.E.EL R5, desc[UR4][R4.64] ;  /* 0x0000000404057981 */ /* 0x000724000c2e1900 */
[----:B0-----:R-:W-:Y:S02]  /*0150*/  IMAD.WIDE R10, R13, 0x4, R10 ;  /* 0x000000040d0a7825 */ /* 0x001fe400078e020a */
[----:B------:R-:W5:Y:S02]  /*0160*/  LDG.E.EL R8, desc[UR4][R8.64] ;  /* 0x0000000408087981 */ /* 0x000f64000c2e1900 */
[----:B-1----:R-:W-:Y:S02]  /*0170*/  IMAD.WIDE R2, R0, 0x4, R2 ;  /* 0x0000000400027825 */ /* 0x002fe400078e0202 */
[----:B------:R-:W5:Y:S04]  /*0180*/  LDG.E.EL R11, desc[UR4][R10.64] ;  /* 0x000000040a0b7981 */ /* 0x000f68000c2e1900 */
[----:B------:R-:W4:Y:S01]  /*0190*/  LDG.E R2, desc[UR4][R2.64] ;  /* 0x0000000402027981 */ /* 0x000f22000c1e1900 */
[----:B---3--:R-:W-:Y:S01]  /*01a0*/  HFMA2.MMA R4, -RZ, RZ, 1.625, 0 ;  /* 0x3e800000ff047435 */ /* 0x008fe200000001ff */
[----:B--2---:R-:W-:-:S04]  /*01b0*/  FADD R6, R6, 9.9999997473787516356e-06 ;  /* 0x3727c5ac06067421 */ /* 0x004fc80000000000 */
[----:B------:R-:W0:Y:S02]  /*01c0*/  MUFU.SQRT R7, R6 ;  /* 0x0000000600077308 */ /* 0x000e240000002000 */
[C---:B0-----:R-:W-:Y:S02]  /*01d0*/  FSETP.GT.AND P0, PT, R7.reuse, 8.50705917302346158658e+37, PT ;  /* 0x7e8000000700780b */ /* 0x041fe40003f04000 */
[----:B------:R-:W-:-:S11]  /*01e0*/  FSETP.GEU.AND P1, PT, R7, 1.175494350822287508e-38, PT ;  /* 0x008000000700780b */ /* 0x000fd60003f2e000 */
[----:B------:R-:W-:-:S04]  /*01f0*/  @P0 FMUL R7, R7, 0.25 ;  /* 0x3e80000007070820 */ /* 0x000fc80000400000 */
[----:B------:R-:W-:-:S06]  /*0200*/  @!P1 FMUL R7, R7, 16777216 ;  /* 0x4b80000007079820 */ /* 0x000fcc0000400000 */
[----:B------:R-:W0:Y:S01]  /*0210*/  MUFU.RCP R7, R7 ;  /* 0x0000000700077308 */ /* 0x000e220000001000 */
[----:B------:R-:W-:Y:S01]  /*0220*/  FSEL R4, R4, 1, P0 ;  /* 0x3f80000004047808 */ /* 0x000fe20000000000 */
[----:B----4-:R-:W-:Y:S02]  /*0230*/  FADD R5, R2, -R5 ;  /* 0x8000000502057221 */ /* 0x010fe40000000000 */
[----:B------:R-:W1:Y:S02]  /*0240*/  LDC.64 R2, c[0x0][0x210] ;  /* 0x00008400ff027b82 */ /* 0x000e640000000a00 */
[----:B------:R-:W-:-:S04]  /*0250*/  @!P1 FMUL R4, R4, 16777216 ;  /* 0x4b80000004049820 */ /* 0x000fc80000400000 */
[----:B0-----:R-:W-:-:S04]  /*0260*/  FMUL R4, R7, R4 ;  /* 0x0000000407047220 */ /* 0x001fc80000400000 */
[----:B------:R-:W-:-:S04]  /*0270*/  FMUL R4, R5, R4 ;  /* 0x0000000405047220 */ /* 0x000fc80000400000 */
[----:B-----5:R-:W-:-:S05]  /*0280*/  FFMA R11, R8, R4, R11 ;  /* 0x00000004080b7223 */ /* 0x020fca000000000b */
[----:B------:R-:W-:Y:S01]  /*0290*/  FSETP.GT.AND P0, PT, R11, RZ, PT ;  /* 0x000000ff0b00720b */ /* 0x000fe20003f04000 */
[----:B-1----:R-:W-:-:S12]  /*02a0*/  IMAD.WIDE R2, R0, 0x4, R2 ;  /* 0x0000000400027825 */ /* 0x002fd800078e0202 */
[----:B------:R-:W-:-:S05]  /*02b0*/  @!P0 FMUL R11, R11, 0.0099999997764825820923 ;  /* 0x3c23d70a0b0b8820 */ /* 0x000fca0000400000 */
[----:B------:R-:W-:Y:S01]  /*02c0*/  STG.E desc[UR4][R2.64], R11 ;  /* 0x0000000b02007986 */ /* 0x000fe2000c101904 */
[----:B------:R-:W-:Y:S05]  /*02d0*/  EXIT ;  /* 0x000000000000794d */ /* 0x000fea0003800000 */
.L_x_0:
[----:B------:R-:W-:-:S00]  /*02e0*/  BRA `(.L_x_0) ;  /* 0xfffffffc00fc7947 */ /* 0x000fc0000383ffff */
[----:B------:R-:W-:-:S00]  /*02f0*/  NOP ;  /* 0x0000000000007918 */ /* 0x000fc00000000000 */
        /* <DEDUP_REMOVED lines=8> */
.L_x_1:


//--------------------- .nv.global.init           --------------------------
	.section	.nv.global.init,"aw",@progbits
.nv.global.init:
	.type		_$_str,@object
	.size		_$_str,(_$_str_$_2 - _$_str)
_$_str:
        /*0000*/ 	.byte	0x5f, 0x5f, 0x43, 0x55, 0x44, 0x41, 0x5f, 0x46, 0x54, 0x5a, 0x00
	.type		_$_str_$_2,@object
	.size		_$_str_$_2,(.L_1 - _$_str_$_2)
_$_str_$_2:
        /*000b*/ 	.byte	0x5f, 0x5f, 0x43, 0x55, 0x44, 0x41, 0x5f, 0x50, 0x52, 0x45, 0x43, 0x5f, 0x53, 0x51, 0x52, 0x54
        /*001b*/ 	.byte	0x00
.L_1:


//--------------------- .nv.constant0.triton_poi_fused__native_batch_norm_legit_no_training_leaky_relu_21 --------------------------
	.section	.nv.constant0.triton_poi_fused__native_batch_norm_legit_no_training_leaky_relu_21,"a",@progbits
	.sectionflags	@""
	.align	4
.nv.constant0.triton_poi_fused__native_batch_norm_legit_no_training_leaky_relu_21:
	.zero		580
